//
// Generated by NVIDIA NVVM Compiler
//
// Compiler Build ID: CL-36424714
// Cuda compilation tools, release 13.0, V13.0.88
// Based on NVVM 20.0.0
//

.version 9.0
.target sm_100
.address_size 64

	// .globl	_Z5hellov
.extern .func  (.param .b32 func_retval0) vprintf
(
	.param .b64 vprintf_param_0,
	.param .b64 vprintf_param_1
)
;
.global .align 1 .b8 $str[25] = {79, 105, 32, 109, 117, 110, 100, 111, 33, 32, 68, 101, 58, 32, 116, 104, 114, 101, 97, 100, 32, 37, 100, 10};

.visible .entry _Z5hellov()
{
	.local .align 8 .b8 	__local_depot0[8];
	.reg .b64 	%SP;
	.reg .b64 	%SPL;
	.reg .b32 	%r<4>;
	.reg .b64 	%rd<5>;

	mov.u64 	%SPL, __local_depot0;
	cvta.local.u64 	%SP, %SPL;
	add.u64 	%rd1, %SP, 0;
	add.u64 	%rd2, %SPL, 0;
	mov.u32 	%r1, %tid.x;
	st.local.u32 	[%rd2], %r1;
	mov.u64 	%rd3, $str;
	cvta.global.u64 	%rd4, %rd3;
	{ // callseq 0, 0
	.param .b64 param0;
	st.param.b64 	[param0], %rd4;
	.param .b64 param1;
	st.param.b64 	[param1], %rd1;
	.param .b32 retval0;
	call.uni (retval0), 
	vprintf, 
	(
	param0, 
	param1
	);
	ld.param.b32 	%r2, [retval0];
	} // callseq 0
	ret;

}


// ===== COMPILED SASS (sm_100) =====

	.target	sm_100

	.elftype	@"ET_EXEC"


//--------------------- .note.nv.tkinfo           --------------------------
	.section	.note.nv.tkinfo,"",@"SHT_NOTE"
	.sectionflags	@"SHF_NOTE_NV_TKINFO"
	.tkinfo
        /*0018*/ 	.word	0x00000002
        /*0030*/ 	.string	""
        /*0030*/ 	.string	"ptxas"
        /*0030*/ 	.string	"Cuda compilation tools, release 13.0, V13.0.88"
        /*0030*/ 	.string	"Build cuda_13.0.r13.0/compiler.36424714_0"
        /*0030*/ 	.string	"-arch sm_100 -m 64 "



//--------------------- .note.nv.cuinfo           --------------------------
	.section	.note.nv.cuinfo,"",@"SHT_NOTE"
	.sectionflags	@"SHF_NOTE_NV_CUINFO"
        /*0018*/ 	.short	0x0002
        /*001a*/ 	.short	0x0064
        /*001c*/ 	.short	0x0082
	.zero		2


//--------------------- .nv.info                  --------------------------
	.section	.nv.info,"",@"SHT_CUDA_INFO"
	.align	4


	//----- nvinfo : EIATTR_REGCOUNT
	.align		4
        /*0000*/ 	.byte	0x04, 0x2f
        /*0002*/ 	.short	(.L_2 - .L_1)
	.align		4
.L_1:
        /*0004*/ 	.word	index@(_Z5hellov)
        /*0008*/ 	.word	0x00000018


	//----- nvinfo : EIATTR_FRAME_SIZE
	.align		4
.L_2:
        /*000c*/ 	.byte	0x04, 0x11
        /*000e*/ 	.short	(.L_4 - .L_3)
	.align		4
.L_3:
        /*0010*/ 	.word	index@(_Z5hellov)
        /*0014*/ 	.word	0x00000008


	//----- nvinfo : EIATTR_MIN_STACK_SIZE
	.align		4
.L_4:
        /*0018*/ 	.byte	0x04, 0x12
        /*001a*/ 	.short	(.L_6 - .L_5)
	.align		4
.L_5:
        /*001c*/ 	.word	index@(_Z5hellov)
        /*0020*/ 	.word	0x00000008
.L_6:


//--------------------- .nv.compat                --------------------------
	.section	.nv.compat,"",@"SHT_CUDA_COMPAT_INFO"
	.align	4
        /*0000*/ 	.byte	0x02, 0x09, 0x00, 0x00, 0x02, 0x02, 0x01, 0x00, 0x02, 0x05, 0x05, 0x00, 0x03, 0x07, 0x01, 0x01
        /*0010*/ 	.byte	0x02, 0x03, 0x00, 0x00, 0x02, 0x06, 0x01, 0x00, 0x04, 0x0b, 0x08, 0x00, 0x09, 0x00, 0x00, 0x00
        /*0020*/ 	.byte	0x00, 0x00, 0x00, 0x00


//--------------------- .nv.info._Z5hellov        --------------------------
	.section	.nv.info._Z5hellov,"",@"SHT_CUDA_INFO"
	.sectionflags	@""
	.align	4


	//----- nvinfo : EIATTR_CUDA_API_VERSION
	.align		4
        /*0000*/ 	.byte	0x04, 0x37
        /*0002*/ 	.short	(.L_8 - .L_7)
.L_7:
        /*0004*/ 	.word	0x00000082


	//----- nvinfo : EIATTR_SPARSE_MMA_MASK
	.align		4
.L_8:
        /*0008*/ 	.byte	0x03, 0x50
        /*000a*/ 	.short	0x0000


	//----- nvinfo : EIATTR_MAXREG_COUNT
	.align		4
        /*000c*/ 	.byte	0x03, 0x1b
        /*000e*/ 	.short	0x00ff


	//----- nvinfo : EIATTR_EXTERNS
	.align		4
        /*0010*/ 	.byte	0x04, 0x0f
        /*0012*/ 	.short	(.L_10 - .L_9)


	//   ....[0]....
	.align		4
.L_9:
        /*0014*/ 	.word	index@(vprintf)


	//----- nvinfo : EIATTR_MERCURY_ISA_VERSION
	.align		4
.L_10:
        /*0018*/ 	.byte	0x03, 0x5f
        /*001a*/ 	.short	0x0101


	//----- nvinfo : EIATTR_VRC_CTA_INIT_COUNT
	.align		4
        /*001c*/ 	.byte	0x02, 0x4a
	.zero		1
	.zero		1


	//----- nvinfo : EIATTR_SYSCALL_OFFSETS
	.align		4
        /*0020*/ 	.byte	0x04, 0x46
        /*0022*/ 	.short	(.L_12 - .L_11)


	//   ....[0]....
.L_11:
        /*0024*/ 	.word	0x000000e0


	//----- nvinfo : EIATTR_EXIT_INSTR_OFFSETS
	.align		4
.L_12:
        /*0028*/ 	.byte	0x04, 0x1c
        /*002a*/ 	.short	(.L_14 - .L_13)


	//   ....[0]....
.L_13:
        /*002c*/ 	.word	0x000000f0


	//----- nvinfo : EIATTR_SW_WAR
	.align		4
.L_14:
        /*0030*/ 	.byte	0x04, 0x36
        /*0032*/ 	.short	(.L_16 - .L_15)
.L_15:
        /*0034*/ 	.word	0x00000008
.L_16:


//--------------------- .nv.callgraph             --------------------------
	.section	.nv.callgraph,"",@"SHT_CUDA_CALLGRAPH"
	.align	4
	.sectionentsize	8
	.align		4
        /*0000*/ 	.word	0x00000000
	.align		4
        /*0004*/ 	.word	0xffffffff
	.align		4
        /*0008*/ 	.word	index@(_Z5hellov)
	.align		4
        /*000c*/ 	.word	index@(vprintf)
	.align		4
        /*0010*/ 	.word	0x00000000
	.align		4
        /*0014*/ 	.word	0xfffffffe
	.align		4
        /*0018*/ 	.word	0x00000000
	.align		4
        /*001c*/ 	.word	0xfffffffd
	.align		4
        /*0020*/ 	.word	0x00000000
	.align		4
        /*0024*/ 	.word	0xfffffffc


//--------------------- .nv.constant4             --------------------------
	.section	.nv.constant4,"a",@progbits
	.align	8
	.align		8
.nv.constant4:
        /*0000*/ 	.dword	vprintf
	.align		8
        /*0008*/ 	.dword	$str


//--------------------- .text._Z5hellov           --------------------------
	.section	.text._Z5hellov,"ax",@progbits
	.align	128
        .global         _Z5hellov
        .type           _Z5hellov,@function
        .size           _Z5hellov,(.L_x_2 - _Z5hellov)
        .other          _Z5hellov,@"STO_CUDA_ENTRY STV_DEFAULT"
_Z5hellov:
.text._Z5hellov:
[----:B------:R-:W0:Y:S01]  /*0000*/  LDC R1, c[0x0][0x37c] ;  /* 0x0000df00ff017b82 */ /* 0x000e220000000800 */
[----:B------:R-:W1:Y:S01]  /*0010*/  S2R R8, SR_TID.X ;  /* 0x0000000000087919 */ /* 0x000e620000002100 */
[----:B0-----:R-:W-:Y:S01]  /*0020*/  VIADD R1, R1, 0xfffffff8 ;  /* 0xfffffff801017836 */ /* 0x001fe20000000000 */
[----:B------:R-:W-:Y:S01]  /*0030*/  MOV R0, 0x0 ;  /* 0x0000000000007802 */ /* 0x000fe20000000f00 */
[----:B------:R-:W0:Y:S04]  /*0040*/  LDCU UR4, c[0x0][0x2f8] ;  /* 0x00005f00ff0477ac */ /* 0x000e280008000800 */
[----:B------:R2:W3:Y:S01]  /*0050*/  LDC.64 R2, c[0x4][R0] ;  /* 0x0100000000027b82 */ /* 0x0004e20000000a00 */
[----:B------:R-:W4:Y:S01]  /*0060*/  LDCU.64 UR6, c[0x4][0x8] ;  /* 0x01000100ff0677ac */ /* 0x000f220008000a00 */
[----:B------:R-:W5:Y:S01]  /*0070*/  LDCU UR5, c[0x0][0x2fc] ;  /* 0x00005f80ff0577ac */ /* 0x000f620008000800 */
[----:B0-----:R-:W-:Y:S01]  /*0080*/  IADD3 R6, P0, PT, R1, UR4, RZ ;  /* 0x0000000401067c10 */ /* 0x001fe2000ff1e0ff */
[----:B----4-:R-:W-:Y:S01]  /*0090*/  IMAD.U32 R4, RZ, RZ, UR6 ;  /* 0x00000006ff047e24 */ /* 0x010fe2000f8e00ff */
[----:B------:R-:W-:-:S03]  /*00a0*/  MOV R5, UR7 ;  /* 0x0000000700057c02 */ /* 0x000fc60008000f00 */
[----:B-----5:R-:W-:Y:S01]  /*00b0*/  IMAD.X R7, RZ, RZ, UR5, P0 ;  /* 0x00000005ff077e24 */ /* 0x020fe200080e06ff */
[----:B-1----:R2:W-:Y:S07]  /*00c0*/  STL [R1], R8 ;  /* 0x0000000801007387 */ /* 0x0025ee0000100800 */
[----:B------:R-:W-:-:S07]  /*00d0*/  LEPC R20, `(.L_x_0) ;  /* 0x000000001014794e */ /* 0x000fce0000000000 */
[----:B--23--:R-:W-:Y:S05]  /*00e0*/  CALL.ABS.NOINC R2 ;  /* 0x0000000002007343 */ /* 0x00cfea0003c00000 */
.L_x_0:
[----:B------:R-:W-:Y:S05]  /*00f0*/  EXIT ;  /* 0x000000000000794d */ /* 0x000fea0003800000 */
.L_x_1:
[----:B------:R-:W-:-:S00]  /*0100*/  BRA `(.L_x_1) ;  /* 0xfffffffc00fc7947 */ /* 0x000fc0000383ffff */
[----:B------:R-:W-:-:S00]  /*0110*/  NOP ;  /* 0x0000000000007918 */ /* 0x000fc00000000000 */
        /* <DEDUP_REMOVED lines=14> */
.L_x_2:


//--------------------- .nv.global.init           --------------------------
	.section	.nv.global.init,"aw",@progbits
.nv.global.init:
	.type		$str,@object
	.size		$str,(.L_0 - $str)
$str:
        /*0000*/ 	.byte	0x4f, 0x69, 0x20, 0x6d, 0x75, 0x6e, 0x64, 0x6f, 0x21, 0x20, 0x44, 0x65, 0x3a, 0x20, 0x74, 0x68
        /*0010*/ 	.byte	0x72, 0x65, 0x61, 0x64, 0x20, 0x25, 0x64, 0x0a, 0x00
.L_0:


//--------------------- .nv.shared.reserved.0     --------------------------
	.section	.nv.shared.reserved.0,"aw",@nobits
	.weak		__nv_reservedSMEM_offset_0_alias
	.size		__nv_reservedSMEM_offset_0_alias, 0, 64
	.other		__nv_reservedSMEM_offset_0_alias,@"STO_CUDA_RESERVED_SHARED STV_DEFAULT"
__nv_reservedSMEM_offset_0_alias:
	.zero		0
	.zero		64


//--------------------- .nv.constant0._Z5hellov   --------------------------
	.section	.nv.constant0._Z5hellov,"a",@progbits
	.sectionflags	@""
	.align	4
.nv.constant0._Z5hellov:
	.zero		896


//--------------------- SYMBOLS --------------------------

	.type		.nv.reservedSmem.offset0,@object
	.size		.nv.reservedSmem.offset0,0x4
	.type		vprintf,@function
